//
// Generated by NVIDIA NVVM Compiler
//
// Compiler Build ID: CL-36424714
// Cuda compilation tools, release 13.0, V13.0.88
// Based on NVVM 20.0.0
//

.version 9.0
.target sm_100
.address_size 64

	// .globl	_Z17jacobiIteratorGPUIdEvPKT_PS0_S2_S0_ii

.visible .entry _Z17jacobiIteratorGPUIdEvPKT_PS0_S2_S0_ii(
	.param .u64 .ptr .align 1 _Z17jacobiIteratorGPUIdEvPKT_PS0_S2_S0_ii_param_0,
	.param .u64 .ptr .align 1 _Z17jacobiIteratorGPUIdEvPKT_PS0_S2_S0_ii_param_1,
	.param .u64 .ptr .align 1 _Z17jacobiIteratorGPUIdEvPKT_PS0_S2_S0_ii_param_2,
	.param .f64 _Z17jacobiIteratorGPUIdEvPKT_PS0_S2_S0_ii_param_3,
	.param .u32 _Z17jacobiIteratorGPUIdEvPKT_PS0_S2_S0_ii_param_4,
	.param .u32 _Z17jacobiIteratorGPUIdEvPKT_PS0_S2_S0_ii_param_5
)
{
	.reg .pred 	%p<8>;
	.reg .b32 	%r<21>;
	.reg .b64 	%rd<19>;
	.reg .b64 	%fd<12>;

	ld.param.u64 	%rd1, [_Z17jacobiIteratorGPUIdEvPKT_PS0_S2_S0_ii_param_0];
	ld.param.u64 	%rd2, [_Z17jacobiIteratorGPUIdEvPKT_PS0_S2_S0_ii_param_1];
	ld.param.u64 	%rd3, [_Z17jacobiIteratorGPUIdEvPKT_PS0_S2_S0_ii_param_2];
	ld.param.f64 	%fd1, [_Z17jacobiIteratorGPUIdEvPKT_PS0_S2_S0_ii_param_3];
	ld.param.u32 	%r3, [_Z17jacobiIteratorGPUIdEvPKT_PS0_S2_S0_ii_param_4];
	ld.param.u32 	%r4, [_Z17jacobiIteratorGPUIdEvPKT_PS0_S2_S0_ii_param_5];
	mov.u32 	%r6, %ntid.x;
	mov.u32 	%r7, %ctaid.x;
	mov.u32 	%r8, %tid.x;
	mad.lo.s32 	%r1, %r6, %r7, %r8;
	mov.u32 	%r9, %ntid.y;
	mov.u32 	%r10, %ctaid.y;
	mov.u32 	%r11, %tid.y;
	mad.lo.s32 	%r12, %r9, %r10, %r11;
	add.s32 	%r13, %r3, -1;
	setp.ge.s32 	%p1, %r1, %r13;
	add.s32 	%r14, %r4, -1;
	setp.ge.s32 	%p2, %r12, %r14;
	or.pred  	%p3, %p1, %p2;
	setp.lt.s32 	%p4, %r1, 1;
	or.pred  	%p5, %p4, %p3;
	setp.eq.s32 	%p6, %r12, 0;
	or.pred  	%p7, %p5, %p6;
	@%p7 bra 	$L__BB0_2;
	cvta.to.global.u64 	%rd4, %rd1;
	cvta.to.global.u64 	%rd5, %rd3;
	cvta.to.global.u64 	%rd6, %rd2;
	mul.lo.s32 	%r15, %r3, %r12;
	cvt.s64.s32 	%rd7, %r15;
	cvt.u64.u32 	%rd8, %r1;
	add.s64 	%rd9, %rd8, %rd7;
	shl.b64 	%rd10, %rd9, 3;
	add.s64 	%rd11, %rd4, %rd10;
	ld.global.nc.f64 	%fd2, [%rd11+-8];
	ld.global.nc.f64 	%fd3, [%rd11+8];
	add.f64 	%fd4, %fd2, %fd3;
	sub.s32 	%r16, %r15, %r3;
	add.s32 	%r17, %r16, %r1;
	mul.wide.s32 	%rd12, %r17, 8;
	add.s64 	%rd13, %rd4, %rd12;
	ld.global.nc.f64 	%fd5, [%rd13];
	add.f64 	%fd6, %fd4, %fd5;
	shl.b32 	%r18, %r3, 1;
	add.s32 	%r19, %r17, %r18;
	mul.wide.s32 	%rd14, %r19, 8;
	add.s64 	%rd15, %rd4, %rd14;
	ld.global.nc.f64 	%fd7, [%rd15];
	add.f64 	%fd8, %fd6, %fd7;
	add.s32 	%r20, %r15, %r1;
	mul.wide.s32 	%rd16, %r20, 8;
	add.s64 	%rd17, %rd5, %rd16;
	ld.global.nc.f64 	%fd9, [%rd17];
	fma.rn.f64 	%fd10, %fd1, %fd9, %fd8;
	mul.f64 	%fd11, %fd10, 0d3FD0000000000000;
	add.s64 	%rd18, %rd6, %rd16;
	st.global.f64 	[%rd18], %fd11;
$L__BB0_2:
	ret;

}


// ===== COMPILED SASS (sm_100) =====

	.target	sm_100

	.elftype	@"ET_EXEC"


//--------------------- .note.nv.tkinfo           --------------------------
	.section	.note.nv.tkinfo,"",@"SHT_NOTE"
	.sectionflags	@"SHF_NOTE_NV_TKINFO"
	.tkinfo
        /*0018*/ 	.word	0x00000002
        /*0030*/ 	.string	""
        /*0030*/ 	.string	"ptxas"
        /*0030*/ 	.string	"Cuda compilation tools, release 13.0, V13.0.88"
        /*0030*/ 	.string	"Build cuda_13.0.r13.0/compiler.36424714_0"
        /*0030*/ 	.string	"-arch sm_100 -m 64 "



//--------------------- .note.nv.cuinfo           --------------------------
	.section	.note.nv.cuinfo,"",@"SHT_NOTE"
	.sectionflags	@"SHF_NOTE_NV_CUINFO"
        /*0018*/ 	.short	0x0002
        /*001a*/ 	.short	0x0064
        /*001c*/ 	.short	0x0082
	.zero		2


//--------------------- .nv.info                  --------------------------
	.section	.nv.info,"",@"SHT_CUDA_INFO"
	.align	4


	//----- nvinfo : EIATTR_REGCOUNT
	.align		4
        /*0000*/ 	.byte	0x04, 0x2f
        /*0002*/ 	.short	(.L_1 - .L_0)
	.align		4
.L_0:
        /*0004*/ 	.word	index@(_Z17jacobiIteratorGPUIdEvPKT_PS0_S2_S0_ii)
        /*0008*/ 	.word	0x00000016


	//----- nvinfo : EIATTR_FRAME_SIZE
	.align		4
.L_1:
        /*000c*/ 	.byte	0x04, 0x11
        /*000e*/ 	.short	(.L_3 - .L_2)
	.align		4
.L_2:
        /*0010*/ 	.word	index@(_Z17jacobiIteratorGPUIdEvPKT_PS0_S2_S0_ii)
        /*0014*/ 	.word	0x00000000


	//----- nvinfo : EIATTR_MIN_STACK_SIZE
	.align		4
.L_3:
        /*0018*/ 	.byte	0x04, 0x12
        /*001a*/ 	.short	(.L_5 - .L_4)
	.align		4
.L_4:
        /*001c*/ 	.word	index@(_Z17jacobiIteratorGPUIdEvPKT_PS0_S2_S0_ii)
        /*0020*/ 	.word	0x00000000
.L_5:


//--------------------- .nv.compat                --------------------------
	.section	.nv.compat,"",@"SHT_CUDA_COMPAT_INFO"
	.align	4
        /*0000*/ 	.byte	0x02, 0x09, 0x00, 0x00, 0x02, 0x02, 0x01, 0x00, 0x02, 0x05, 0x05, 0x00, 0x03, 0x07, 0x01, 0x01
        /*0010*/ 	.byte	0x02, 0x03, 0x00, 0x00, 0x02, 0x06, 0x01, 0x00, 0x04, 0x0b, 0x08, 0x00, 0x01, 0x00, 0x00, 0x00
        /*0020*/ 	.byte	0x00, 0x00, 0x00, 0x00


//--------------------- .nv.info._Z17jacobiIteratorGPUIdEvPKT_PS0_S2_S0_ii --------------------------
	.section	.nv.info._Z17jacobiIteratorGPUIdEvPKT_PS0_S2_S0_ii,"",@"SHT_CUDA_INFO"
	.sectionflags	@""
	.align	4


	//----- nvinfo : EIATTR_CUDA_API_VERSION
	.align		4
        /*0000*/ 	.byte	0x04, 0x37
        /*0002*/ 	.short	(.L_7 - .L_6)
.L_6:
        /*0004*/ 	.word	0x00000082


	//----- nvinfo : EIATTR_KPARAM_INFO
	.align		4
.L_7:
        /*0008*/ 	.byte	0x04, 0x17
        /*000a*/ 	.short	(.L_9 - .L_8)
.L_8:
        /*000c*/ 	.word	0x00000000
        /*0010*/ 	.short	0x0005
        /*0012*/ 	.short	0x0024
        /*0014*/ 	.byte	0x00, 0xf0, 0x11, 0x00


	//----- nvinfo : EIATTR_KPARAM_INFO
	.align		4
.L_9:
        /*0018*/ 	.byte	0x04, 0x17
        /*001a*/ 	.short	(.L_11 - .L_10)
.L_10:
        /*001c*/ 	.word	0x00000000
        /*0020*/ 	.short	0x0004
        /*0022*/ 	.short	0x0020
        /*0024*/ 	.byte	0x00, 0xf0, 0x11, 0x00


	//----- nvinfo : EIATTR_KPARAM_INFO
	.align		4
.L_11:
        /*0028*/ 	.byte	0x04, 0x17
        /*002a*/ 	.short	(.L_13 - .L_12)
.L_12:
        /*002c*/ 	.word	0x00000000
        /*0030*/ 	.short	0x0003
        /*0032*/ 	.short	0x0018
        /*0034*/ 	.byte	0x00, 0xf0, 0x21, 0x00


	//----- nvinfo : EIATTR_KPARAM_INFO
	.align		4
.L_13:
        /*0038*/ 	.byte	0x04, 0x17
        /*003a*/ 	.short	(.L_15 - .L_14)
.L_14:
        /*003c*/ 	.word	0x00000000
        /*0040*/ 	.short	0x0002
        /*0042*/ 	.short	0x0010
        /*0044*/ 	.byte	0x00, 0xf5, 0x21, 0x00


	//----- nvinfo : EIATTR_KPARAM_INFO
	.align		4
.L_15:
        /*0048*/ 	.byte	0x04, 0x17
        /*004a*/ 	.short	(.L_17 - .L_16)
.L_16:
        /*004c*/ 	.word	0x00000000
        /*0050*/ 	.short	0x0001
        /*0052*/ 	.short	0x0008
        /*0054*/ 	.byte	0x00, 0xf5, 0x21, 0x00


	//----- nvinfo : EIATTR_KPARAM_INFO
	.align		4
.L_17:
        /*0058*/ 	.byte	0x04, 0x17
        /*005a*/ 	.short	(.L_19 - .L_18)
.L_18:
        /*005c*/ 	.word	0x00000000
        /*0060*/ 	.short	0x0000
        /*0062*/ 	.short	0x0000
        /*0064*/ 	.byte	0x00, 0xf5, 0x21, 0x00


	//----- nvinfo : EIATTR_SPARSE_MMA_MASK
	.align		4
.L_19:
        /*0068*/ 	.byte	0x03, 0x50
        /*006a*/ 	.short	0x0000


	//----- nvinfo : EIATTR_MAXREG_COUNT
	.align		4
        /*006c*/ 	.byte	0x03, 0x1b
        /*006e*/ 	.short	0x00ff


	//----- nvinfo : EIATTR_MERCURY_ISA_VERSION
	.align		4
        /*0070*/ 	.byte	0x03, 0x5f
        /*0072*/ 	.short	0x0101


	//----- nvinfo : EIATTR_VRC_CTA_INIT_COUNT
	.align		4
        /*0074*/ 	.byte	0x02, 0x4a
	.zero		1
	.zero		1


	//----- nvinfo : EIATTR_EXIT_INSTR_OFFSETS
	.align		4
        /*0078*/ 	.byte	0x04, 0x1c
        /*007a*/ 	.short	(.L_21 - .L_20)


	//   ....[0]....
.L_20:
        /*007c*/ 	.word	0x00000100


	//   ....[1]....
        /*0080*/ 	.word	0x000002e0


	//----- nvinfo : EIATTR_CBANK_PARAM_SIZE
	.align		4
.L_21:
        /*0084*/ 	.byte	0x03, 0x19
        /*0086*/ 	.short	0x0028


	//----- nvinfo : EIATTR_PARAM_CBANK
	.align		4
        /*0088*/ 	.byte	0x04, 0x0a
        /*008a*/ 	.short	(.L_23 - .L_22)
	.align		4
.L_22:
        /*008c*/ 	.word	index@(.nv.constant0._Z17jacobiIteratorGPUIdEvPKT_PS0_S2_S0_ii)
        /*0090*/ 	.short	0x0380
        /*0092*/ 	.short	0x0028


	//----- nvinfo : EIATTR_SW_WAR
	.align		4
.L_23:
        /*0094*/ 	.byte	0x04, 0x36
        /*0096*/ 	.short	(.L_25 - .L_24)
.L_24:
        /*0098*/ 	.word	0x00000008
.L_25:


//--------------------- .nv.callgraph             --------------------------
	.section	.nv.callgraph,"",@"SHT_CUDA_CALLGRAPH"
	.align	4
	.sectionentsize	8
	.align		4
        /*0000*/ 	.word	0x00000000
	.align		4
        /*0004*/ 	.word	0xffffffff
	.align		4
        /*0008*/ 	.word	0x00000000
	.align		4
        /*000c*/ 	.word	0xfffffffe
	.align		4
        /*0010*/ 	.word	0x00000000
	.align		4
        /*0014*/ 	.word	0xfffffffd
	.align		4
        /*0018*/ 	.word	0x00000000
	.align		4
        /*001c*/ 	.word	0xfffffffc


//--------------------- .text._Z17jacobiIteratorGPUIdEvPKT_PS0_S2_S0_ii --------------------------
	.section	.text._Z17jacobiIteratorGPUIdEvPKT_PS0_S2_S0_ii,"ax",@progbits
	.align	128
        .global         _Z17jacobiIteratorGPUIdEvPKT_PS0_S2_S0_ii
        .type           _Z17jacobiIteratorGPUIdEvPKT_PS0_S2_S0_ii,@function
        .size           _Z17jacobiIteratorGPUIdEvPKT_PS0_S2_S0_ii,(.L_x_1 - _Z17jacobiIteratorGPUIdEvPKT_PS0_S2_S0_ii)
        .other          _Z17jacobiIteratorGPUIdEvPKT_PS0_S2_S0_ii,@"STO_CUDA_ENTRY STV_DEFAULT"
_Z17jacobiIteratorGPUIdEvPKT_PS0_S2_S0_ii:
.text._Z17jacobiIteratorGPUIdEvPKT_PS0_S2_S0_ii:
[----:B------:R-:W-:Y:S01]  /*0000*/  LDC R1, c[0x0][0x37c] ;  /* 0x0000df00ff017b82 */ /* 0x000fe20000000800 */
[----:B------:R-:W0:Y:S07]  /*0010*/  S2R R3, SR_CTAID.Y ;  /* 0x0000000000037919 */ /* 0x000e2e0000002600 */
[----:B------:R-:W1:Y:S01]  /*0020*/  LDC.64 R8, c[0x0][0x3a0] ;  /* 0x0000e800ff087b82 */ /* 0x000e620000000a00 */
[----:B------:R-:W2:Y:S01]  /*0030*/  LDCU UR4, c[0x0][0x360] ;  /* 0x00006c00ff0477ac */ /* 0x000ea20008000800 */
[----:B------:R-:W0:Y:S01]  /*0040*/  S2R R2, SR_TID.Y ;  /* 0x0000000000027919 */ /* 0x000e220000002200 */
[----:B------:R-:W0:Y:S01]  /*0050*/  LDCU UR5, c[0x0][0x364] ;  /* 0x00006c80ff0577ac */ /* 0x000e220008000800 */
[----:B------:R-:W2:Y:S01]  /*0060*/  S2R R17, SR_CTAID.X ;  /* 0x0000000000117919 */ /* 0x000ea20000002500 */
[----:B------:R-:W2:Y:S01]  /*0070*/  S2R R0, SR_TID.X ;  /* 0x0000000000007919 */ /* 0x000ea20000002100 */
[----:B0-----:R-:W-:-:S02]  /*0080*/  IMAD R3, R3, UR5, R2 ;  /* 0x0000000503037c24 */ /* 0x001fc4000f8e0202 */
[----:B-1----:R-:W-:-:S05]  /*0090*/  VIADD R2, R9, 0xffffffff ;  /* 0xffffffff09027836 */ /* 0x002fca0000000000 */
[----:B------:R-:W-:Y:S01]  /*00a0*/  ISETP.GE.AND P0, PT, R3, R2, PT ;  /* 0x000000020300720c */ /* 0x000fe20003f06270 */
[----:B--2---:R-:W-:Y:S02]  /*00b0*/  IMAD R17, R17, UR4, R0 ;  /* 0x0000000411117c24 */ /* 0x004fe4000f8e0200 */
[----:B------:R-:W-:-:S05]  /*00c0*/  VIADD R0, R8, 0xffffffff ;  /* 0xffffffff08007836 */ /* 0x000fca0000000000 */
[----:B------:R-:W-:-:S04]  /*00d0*/  ISETP.GE.OR P0, PT, R17, R0, P0 ;  /* 0x000000001100720c */ /* 0x000fc80000706670 */
[----:B------:R-:W-:-:S04]  /*00e0*/  ISETP.LT.OR P0, PT, R17, 0x1, P0 ;  /* 0x000000011100780c */ /* 0x000fc80000701670 */
[----:B------:R-:W-:-:S13]  /*00f0*/  ISETP.EQ.OR P0, PT, R3, RZ, P0 ;  /* 0x000000ff0300720c */ /* 0x000fda0000702670 */
[----:B------:R-:W-:Y:S05]  /*0100*/  @P0 EXIT ;  /* 0x000000000000094d */ /* 0x000fea0003800000 */
[----:B------:R-:W0:Y:S01]  /*0110*/  LDCU.64 UR6, c[0x0][0x380] ;  /* 0x00007000ff0677ac */ /* 0x000e220008000a00 */
[----:B------:R-:W1:Y:S01]  /*0120*/  LDC.64 R14, c[0x0][0x380] ;  /* 0x0000e000ff0e7b82 */ /* 0x000e620000000a00 */
[----:B------:R-:W-:Y:S01]  /*0130*/  IMAD R0, R3, R8, RZ ;  /* 0x0000000803007224 */ /* 0x000fe200078e02ff */
[----:B------:R-:W2:Y:S04]  /*0140*/  LDCU.64 UR4, c[0x0][0x358] ;  /* 0x00006b00ff0477ac */ /* 0x000ea80008000a00 */
[C---:B------:R-:W-:Y:S02]  /*0150*/  IADD3 R2, P0, PT, R17.reuse, R0, RZ ;  /* 0x0000000011027210 */ /* 0x040fe40007f1e0ff */
[----:B------:R-:W3:Y:S01]  /*0160*/  LDC.64 R6, c[0x0][0x390] ;  /* 0x0000e400ff067b82 */ /* 0x000ee20000000a00 */
[----:B------:R-:W-:-:S02]  /*0170*/  IADD3 R9, PT, PT, R17, -R8, R0 ;  /* 0x8000000811097210 */ /* 0x000fc40007ffe000 */
[----:B------:R-:W-:Y:S02]  /*0180*/  LEA.HI.X.SX32 R3, R0, RZ, 0x1, P0 ;  /* 0x000000ff00037211 */ /* 0x000fe400000f0eff */
[----:B0-----:R-:W-:-:S04]  /*0190*/  LEA R10, P0, R2, UR6, 0x3 ;  /* 0x00000006020a7c11 */ /* 0x001fc8000f8018ff */
[----:B------:R-:W-:-:S05]  /*01a0*/  LEA.HI.X R11, R2, UR7, R3, 0x3, P0 ;  /* 0x00000007020b7c11 */ /* 0x000fca00080f1c03 */
[----:B--2---:R-:W2:Y:S04]  /*01b0*/  LDG.E.64.CONSTANT R2, desc[UR4][R10.64+-0x8] ;  /* 0xfffff8040a027981 */ /* 0x004ea8000c1e9b00 */
[----:B------:R-:W2:Y:S01]  /*01c0*/  LDG.E.64.CONSTANT R4, desc[UR4][R10.64+0x8] ;  /* 0x000008040a047981 */ /* 0x000ea2000c1e9b00 */
[----:B-1----:R-:W-:Y:S01]  /*01d0*/  IMAD.WIDE R12, R9, 0x8, R14 ;  /* 0x00000008090c7825 */ /* 0x002fe200078e020e */
[----:B------:R-:W-:-:S04]  /*01e0*/  LEA R19, R8, R9, 0x1 ;  /* 0x0000000908137211 */ /* 0x000fc800078e08ff */
[----:B------:R-:W4:Y:S01]  /*01f0*/  LDG.E.64.CONSTANT R8, desc[UR4][R12.64] ;  /* 0x000000040c087981 */ /* 0x000f22000c1e9b00 */
[----:B------:R-:W-:-:S04]  /*0200*/  IMAD.WIDE R14, R19, 0x8, R14 ;  /* 0x00000008130e7825 */ /* 0x000fc800078e020e */
[----:B------:R-:W-:Y:S02]  /*0210*/  IMAD.IADD R0, R17, 0x1, R0 ;  /* 0x0000000111007824 */ /* 0x000fe400078e0200 */
[----:B------:R-:W5:Y:S02]  /*0220*/  LDG.E.64.CONSTANT R14, desc[UR4][R14.64] ;  /* 0x000000040e0e7981 */ /* 0x000f64000c1e9b00 */
[----:B---3--:R-:W-:-:S06]  /*0230*/  IMAD.WIDE R6, R0, 0x8, R6 ;  /* 0x0000000800067825 */ /* 0x008fcc00078e0206 */
[----:B------:R-:W3:Y:S01]  /*0240*/  LDG.E.64.CONSTANT R6, desc[UR4][R6.64] ;  /* 0x0000000406067981 */ /* 0x000ee2000c1e9b00 */
[----:B--2---:R-:W-:Y:S01]  /*0250*/  DADD R2, R2, R4 ;  /* 0x0000000002027229 */ /* 0x004fe20000000004 */
[----:B------:R-:W3:Y:S07]  /*0260*/  LDC.64 R4, c[0x0][0x398] ;  /* 0x0000e600ff047b82 */ /* 0x000eee0000000a00 */
[----:B----4-:R-:W-:Y:S01]  /*0270*/  DADD R2, R2, R8 ;  /* 0x0000000002027229 */ /* 0x010fe20000000008 */
[----:B------:R-:W0:Y:S07]  /*0280*/  LDC.64 R8, c[0x0][0x388] ;  /* 0x0000e200ff087b82 */ /* 0x000e2e0000000a00 */
[----:B-----5:R-:W-:-:S08]  /*0290*/  DADD R2, R2, R14 ;  /* 0x0000000002027229 */ /* 0x020fd0000000000e */
[----:B---3--:R-:W-:-:S08]  /*02a0*/  DFMA R2, R6, R4, R2 ;  /* 0x000000040602722b */ /* 0x008fd00000000002 */
[----:B------:R-:W-:Y:S01]  /*02b0*/  DMUL R2, R2, 0.25 ;  /* 0x3fd0000002027828 */ /* 0x000fe20000000000 */
[----:B0-----:R-:W-:-:S06]  /*02c0*/  IMAD.WIDE R4, R0, 0x8, R8 ;  /* 0x0000000800047825 */ /* 0x001fcc00078e0208 */
[----:B------:R-:W-:Y:S01]  /*02d0*/  STG.E.64 desc[UR4][R4.64], R2 ;  /* 0x0000000204007986 */ /* 0x000fe2000c101b04 */
[----:B------:R-:W-:Y:S05]  /*02e0*/  EXIT ;  /* 0x000000000000794d */ /* 0x000fea0003800000 */
.L_x_0:
[----:B------:R-:W-:-:S00]  /*02f0*/  BRA `(.L_x_0) ;  /* 0xfffffffc00fc7947 */ /* 0x000fc0000383ffff */
[----:B------:R-:W-:-:S00]  /*0300*/  NOP ;  /* 0x0000000000007918 */ /* 0x000fc00000000000 */
[----:B------:R-:W-:-:S00]  /*0310*/  NOP ;  /* 0x0000000000007918 */ /* 0x000fc00000000000 */
[----:B------:R-:W-:-:S00]  /*0320*/  NOP ;  /* 0x0000000000007918 */ /* 0x000fc00000000000 */
[----:B------:R-:W-:-:S00]  /*0330*/  NOP ;  /* 0x0000000000007918 */ /* 0x000fc00000000000 */
[----:B------:R-:W-:-:S00]  /*0340*/  NOP ;  /* 0x0000000000007918 */ /* 0x000fc00000000000 */
[----:B------:R-:W-:-:S00]  /*0350*/  NOP ;  /* 0x0000000000007918 */ /* 0x000fc00000000000 */
[----:B------:R-:W-:-:S00]  /*0360*/  NOP ;  /* 0x0000000000007918 */ /* 0x000fc00000000000 */
[----:B------:R-:W-:-:S00]  /*0370*/  NOP ;  /* 0x0000000000007918 */ /* 0x000fc00000000000 */
.L_x_1:


//--------------------- .nv.shared.reserved.0     --------------------------
	.section	.nv.shared.reserved.0,"aw",@nobits
	.weak		__nv_reservedSMEM_offset_0_alias
	.size		__nv_reservedSMEM_offset_0_alias, 0, 64
	.other		__nv_reservedSMEM_offset_0_alias,@"STO_CUDA_RESERVED_SHARED STV_DEFAULT"
__nv_reservedSMEM_offset_0_alias:
	.zero		0
	.zero		64


//--------------------- .nv.constant0._Z17jacobiIteratorGPUIdEvPKT_PS0_S2_S0_ii --------------------------
	.section	.nv.constant0._Z17jacobiIteratorGPUIdEvPKT_PS0_S2_S0_ii,"a",@progbits
	.sectionflags	@""
	.align	4
.nv.constant0._Z17jacobiIteratorGPUIdEvPKT_PS0_S2_S0_ii:
	.zero		936


//--------------------- SYMBOLS --------------------------

	.type		.nv.reservedSmem.offset0,@object
	.size		.nv.reservedSmem.offset0,0x4
